//
// Generated by NVIDIA NVVM Compiler
//
// Compiler Build ID: CL-36424714
// Cuda compilation tools, release 13.0, V13.0.88
// Based on NVVM 20.0.0
//

.version 9.0
.target sm_100
.address_size 64

	// .globl	_Z12mandelKernelffffPii

.visible .entry _Z12mandelKernelffffPii(
	.param .f32 _Z12mandelKernelffffPii_param_0,
	.param .f32 _Z12mandelKernelffffPii_param_1,
	.param .f32 _Z12mandelKernelffffPii_param_2,
	.param .f32 _Z12mandelKernelffffPii_param_3,
	.param .u64 .ptr .align 1 _Z12mandelKernelffffPii_param_4,
	.param .u32 _Z12mandelKernelffffPii_param_5
)
{
	.reg .pred 	%p<4>;
	.reg .b32 	%r<20>;
	.reg .b32 	%f<20>;
	.reg .b64 	%rd<5>;

	ld.param.f32 	%f9, [_Z12mandelKernelffffPii_param_0];
	ld.param.f32 	%f10, [_Z12mandelKernelffffPii_param_1];
	ld.param.f32 	%f11, [_Z12mandelKernelffffPii_param_2];
	ld.param.f32 	%f12, [_Z12mandelKernelffffPii_param_3];
	ld.param.u64 	%rd1, [_Z12mandelKernelffffPii_param_4];
	ld.param.u32 	%r7, [_Z12mandelKernelffffPii_param_5];
	mov.u32 	%r9, %ctaid.x;
	mov.u32 	%r1, %ntid.x;
	mov.u32 	%r10, %tid.x;
	mad.lo.s32 	%r2, %r9, %r1, %r10;
	mov.u32 	%r11, %ctaid.y;
	mov.u32 	%r12, %ntid.y;
	mov.u32 	%r13, %tid.y;
	mad.lo.s32 	%r3, %r11, %r12, %r13;
	cvt.rn.f32.s32 	%f13, %r2;
	fma.rn.f32 	%f1, %f9, %f13, %f11;
	cvt.rn.f32.u32 	%f14, %r3;
	fma.rn.f32 	%f2, %f10, %f14, %f12;
	setp.lt.s32 	%p1, %r7, 1;
	mov.b32 	%r19, 0;
	@%p1 bra 	$L__BB0_4;
	mov.b32 	%r18, 0;
	mov.f32 	%f18, %f2;
	mov.f32 	%f19, %f1;
$L__BB0_2:
	mul.f32 	%f5, %f19, %f19;
	mul.f32 	%f6, %f18, %f18;
	add.f32 	%f15, %f5, %f6;
	setp.gt.f32 	%p2, %f15, 0f40800000;
	mov.u32 	%r19, %r18;
	@%p2 bra 	$L__BB0_4;
	sub.f32 	%f16, %f5, %f6;
	add.f32 	%f17, %f19, %f19;
	add.f32 	%f19, %f1, %f16;
	fma.rn.f32 	%f18, %f17, %f18, %f2;
	add.s32 	%r18, %r18, 1;
	setp.ne.s32 	%p3, %r18, %r7;
	mov.u32 	%r19, %r7;
	@%p3 bra 	$L__BB0_2;
$L__BB0_4:
	cvta.to.global.u64 	%rd2, %rd1;
	mov.u32 	%r15, %nctaid.x;
	mul.lo.s32 	%r16, %r1, %r15;
	mad.lo.s32 	%r17, %r16, %r3, %r2;
	mul.wide.u32 	%rd3, %r17, 4;
	add.s64 	%rd4, %rd2, %rd3;
	st.global.u32 	[%rd4], %r19;
	ret;

}


// ===== COMPILED SASS (sm_100) =====

	.target	sm_100

	.elftype	@"ET_EXEC"


//--------------------- .note.nv.tkinfo           --------------------------
	.section	.note.nv.tkinfo,"",@"SHT_NOTE"
	.sectionflags	@"SHF_NOTE_NV_TKINFO"
	.tkinfo
        /*0018*/ 	.word	0x00000002
        /*0030*/ 	.string	""
        /*0030*/ 	.string	"ptxas"
        /*0030*/ 	.string	"Cuda compilation tools, release 13.0, V13.0.88"
        /*0030*/ 	.string	"Build cuda_13.0.r13.0/compiler.36424714_0"
        /*0030*/ 	.string	"-arch sm_100 -m 64 "



//--------------------- .note.nv.cuinfo           --------------------------
	.section	.note.nv.cuinfo,"",@"SHT_NOTE"
	.sectionflags	@"SHF_NOTE_NV_CUINFO"
        /*0018*/ 	.short	0x0002
        /*001a*/ 	.short	0x0064
        /*001c*/ 	.short	0x0082
	.zero		2


//--------------------- .nv.info                  --------------------------
	.section	.nv.info,"",@"SHT_CUDA_INFO"
	.align	4


	//----- nvinfo : EIATTR_REGCOUNT
	.align		4
        /*0000*/ 	.byte	0x04, 0x2f
        /*0002*/ 	.short	(.L_1 - .L_0)
	.align		4
.L_0:
        /*0004*/ 	.word	index@(_Z12mandelKernelffffPii)
        /*0008*/ 	.word	0x00000010


	//----- nvinfo : EIATTR_FRAME_SIZE
	.align		4
.L_1:
        /*000c*/ 	.byte	0x04, 0x11
        /*000e*/ 	.short	(.L_3 - .L_2)
	.align		4
.L_2:
        /*0010*/ 	.word	index@(_Z12mandelKernelffffPii)
        /*0014*/ 	.word	0x00000000


	//----- nvinfo : EIATTR_MIN_STACK_SIZE
	.align		4
.L_3:
        /*0018*/ 	.byte	0x04, 0x12
        /*001a*/ 	.short	(.L_5 - .L_4)
	.align		4
.L_4:
        /*001c*/ 	.word	index@(_Z12mandelKernelffffPii)
        /*0020*/ 	.word	0x00000000
.L_5:


//--------------------- .nv.compat                --------------------------
	.section	.nv.compat,"",@"SHT_CUDA_COMPAT_INFO"
	.align	4
        /*0000*/ 	.byte	0x02, 0x09, 0x00, 0x00, 0x02, 0x02, 0x01, 0x00, 0x02, 0x05, 0x05, 0x00, 0x03, 0x07, 0x01, 0x01
        /*0010*/ 	.byte	0x02, 0x03, 0x00, 0x00, 0x02, 0x06, 0x01, 0x00, 0x04, 0x0b, 0x08, 0x00, 0x01, 0x00, 0x00, 0x00
        /*0020*/ 	.byte	0x00, 0x00, 0x00, 0x00


//--------------------- .nv.info._Z12mandelKernelffffPii --------------------------
	.section	.nv.info._Z12mandelKernelffffPii,"",@"SHT_CUDA_INFO"
	.sectionflags	@""
	.align	4


	//----- nvinfo : EIATTR_CUDA_API_VERSION
	.align		4
        /*0000*/ 	.byte	0x04, 0x37
        /*0002*/ 	.short	(.L_7 - .L_6)
.L_6:
        /*0004*/ 	.word	0x00000082


	//----- nvinfo : EIATTR_KPARAM_INFO
	.align		4
.L_7:
        /*0008*/ 	.byte	0x04, 0x17
        /*000a*/ 	.short	(.L_9 - .L_8)
.L_8:
        /*000c*/ 	.word	0x00000000
        /*0010*/ 	.short	0x0005
        /*0012*/ 	.short	0x0018
        /*0014*/ 	.byte	0x00, 0xf0, 0x11, 0x00


	//----- nvinfo : EIATTR_KPARAM_INFO
	.align		4
.L_9:
        /*0018*/ 	.byte	0x04, 0x17
        /*001a*/ 	.short	(.L_11 - .L_10)
.L_10:
        /*001c*/ 	.word	0x00000000
        /*0020*/ 	.short	0x0004
        /*0022*/ 	.short	0x0010
        /*0024*/ 	.byte	0x00, 0xf5, 0x21, 0x00


	//----- nvinfo : EIATTR_KPARAM_INFO
	.align		4
.L_11:
        /*0028*/ 	.byte	0x04, 0x17
        /*002a*/ 	.short	(.L_13 - .L_12)
.L_12:
        /*002c*/ 	.word	0x00000000
        /*0030*/ 	.short	0x0003
        /*0032*/ 	.short	0x000c
        /*0034*/ 	.byte	0x00, 0xf0, 0x11, 0x00


	//----- nvinfo : EIATTR_KPARAM_INFO
	.align		4
.L_13:
        /*0038*/ 	.byte	0x04, 0x17
        /*003a*/ 	.short	(.L_15 - .L_14)
.L_14:
        /*003c*/ 	.word	0x00000000
        /*0040*/ 	.short	0x0002
        /*0042*/ 	.short	0x0008
        /*0044*/ 	.byte	0x00, 0xf0, 0x11, 0x00


	//----- nvinfo : EIATTR_KPARAM_INFO
	.align		4
.L_15:
        /*0048*/ 	.byte	0x04, 0x17
        /*004a*/ 	.short	(.L_17 - .L_16)
.L_16:
        /*004c*/ 	.word	0x00000000
        /*0050*/ 	.short	0x0001
        /*0052*/ 	.short	0x0004
        /*0054*/ 	.byte	0x00, 0xf0, 0x11, 0x00


	//----- nvinfo : EIATTR_KPARAM_INFO
	.align		4
.L_17:
        /*0058*/ 	.byte	0x04, 0x17
        /*005a*/ 	.short	(.L_19 - .L_18)
.L_18:
        /*005c*/ 	.word	0x00000000
        /*0060*/ 	.short	0x0000
        /*0062*/ 	.short	0x0000
        /*0064*/ 	.byte	0x00, 0xf0, 0x11, 0x00


	//----- nvinfo : EIATTR_SPARSE_MMA_MASK
	.align		4
.L_19:
        /*0068*/ 	.byte	0x03, 0x50
        /*006a*/ 	.short	0x0000


	//----- nvinfo : EIATTR_MAXREG_COUNT
	.align		4
        /*006c*/ 	.byte	0x03, 0x1b
        /*006e*/ 	.short	0x00ff


	//----- nvinfo : EIATTR_MERCURY_ISA_VERSION
	.align		4
        /*0070*/ 	.byte	0x03, 0x5f
        /*0072*/ 	.short	0x0101


	//----- nvinfo : EIATTR_VRC_CTA_INIT_COUNT
	.align		4
        /*0074*/ 	.byte	0x02, 0x4a
	.zero		1
	.zero		1


	//----- nvinfo : EIATTR_EXIT_INSTR_OFFSETS
	.align		4
        /*0078*/ 	.byte	0x04, 0x1c
        /*007a*/ 	.short	(.L_21 - .L_20)


	//   ....[0]....
.L_20:
        /*007c*/ 	.word	0x000002e0


	//----- nvinfo : EIATTR_CRS_STACK_SIZE
	.align		4
.L_21:
        /*0080*/ 	.byte	0x04, 0x1e
        /*0082*/ 	.short	(.L_23 - .L_22)
.L_22:
        /*0084*/ 	.word	0x00000000


	//----- nvinfo : EIATTR_CBANK_PARAM_SIZE
	.align		4
.L_23:
        /*0088*/ 	.byte	0x03, 0x19
        /*008a*/ 	.short	0x001c


	//----- nvinfo : EIATTR_PARAM_CBANK
	.align		4
        /*008c*/ 	.byte	0x04, 0x0a
        /*008e*/ 	.short	(.L_25 - .L_24)
	.align		4
.L_24:
        /*0090*/ 	.word	index@(.nv.constant0._Z12mandelKernelffffPii)
        /*0094*/ 	.short	0x0380
        /*0096*/ 	.short	0x001c


	//----- nvinfo : EIATTR_SW_WAR
	.align		4
.L_25:
        /*0098*/ 	.byte	0x04, 0x36
        /*009a*/ 	.short	(.L_27 - .L_26)
.L_26:
        /*009c*/ 	.word	0x00000008
.L_27:


//--------------------- .nv.callgraph             --------------------------
	.section	.nv.callgraph,"",@"SHT_CUDA_CALLGRAPH"
	.align	4
	.sectionentsize	8
	.align		4
        /*0000*/ 	.word	0x00000000
	.align		4
        /*0004*/ 	.word	0xffffffff
	.align		4
        /*0008*/ 	.word	0x00000000
	.align		4
        /*000c*/ 	.word	0xfffffffe
	.align		4
        /*0010*/ 	.word	0x00000000
	.align		4
        /*0014*/ 	.word	0xfffffffd
	.align		4
        /*0018*/ 	.word	0x00000000
	.align		4
        /*001c*/ 	.word	0xfffffffc


//--------------------- .text._Z12mandelKernelffffPii --------------------------
	.section	.text._Z12mandelKernelffffPii,"ax",@progbits
	.align	128
        .global         _Z12mandelKernelffffPii
        .type           _Z12mandelKernelffffPii,@function
        .size           _Z12mandelKernelffffPii,(.L_x_4 - _Z12mandelKernelffffPii)
        .other          _Z12mandelKernelffffPii,@"STO_CUDA_ENTRY STV_DEFAULT"
_Z12mandelKernelffffPii:
.text._Z12mandelKernelffffPii:
[----:B------:R-:W-:Y:S01]  /*0000*/  LDC R1, c[0x0][0x37c] ;  /* 0x0000df00ff017b82 */ /* 0x000fe20000000800 */
[----:B------:R-:W0:Y:S07]  /*0010*/  S2R R0, SR_TID.Y ;  /* 0x0000000000007919 */ /* 0x000e2e0000002200 */
[----:B------:R-:W1:Y:S01]  /*0020*/  LDC R6, c[0x0][0x360] ;  /* 0x0000d800ff067b82 */ /* 0x000e620000000800 */
[----:B------:R-:W2:Y:S01]  /*0030*/  LDCU UR6, c[0x0][0x398] ;  /* 0x00007300ff0677ac */ /* 0x000ea20008000800 */
[----:B------:R-:W-:Y:S01]  /*0040*/  HFMA2 R7, -RZ, RZ, 0, 0 ;  /* 0x00000000ff077431 */ /* 0x000fe200000001ff */
[----:B------:R-:W1:Y:S05]  /*0050*/  S2R R3, SR_TID.X ;  /* 0x0000000000037919 */ /* 0x000e6a0000002100 */
[----:B------:R-:W0:Y:S08]  /*0060*/  S2UR UR5, SR_CTAID.Y ;  /* 0x00000000000579c3 */ /* 0x000e300000002600 */
[----:B------:R-:W0:Y:S01]  /*0070*/  LDC R5, c[0x0][0x364] ;  /* 0x0000d900ff057b82 */ /* 0x000e220000000800 */
[----:B--2---:R-:W-:-:S07]  /*0080*/  UISETP.GE.AND UP0, UPT, UR6, 0x1, UPT ;  /* 0x000000010600788c */ /* 0x004fce000bf06270 */
[----:B------:R-:W1:Y:S08]  /*0090*/  S2UR UR4, SR_CTAID.X ;  /* 0x00000000000479c3 */ /* 0x000e700000002500 */
[----:B------:R-:W2:Y:S08]  /*00a0*/  LDC.64 R8, c[0x0][0x380] ;  /* 0x0000e000ff087b82 */ /* 0x000eb00000000a00 */
[----:B------:R-:W2:Y:S01]  /*00b0*/  LDC.64 R10, c[0x0][0x388] ;  /* 0x0000e200ff0a7b82 */ /* 0x000ea20000000a00 */
[----:B0-----:R-:W-:-:S05]  /*00c0*/  IMAD R5, R5, UR5, R0 ;  /* 0x0000000505057c24 */ /* 0x001fca000f8e0200 */
[----:B------:R-:W-:Y:S01]  /*00d0*/  I2FP.F32.U32 R2, R5 ;  /* 0x0000000500027245 */ /* 0x000fe20000201000 */
[----:B-1----:R-:W-:Y:S01]  /*00e0*/  IMAD R0, R6, UR4, R3 ;  /* 0x0000000406007c24 */ /* 0x002fe2000f8e0203 */
[----:B------:R-:W0:Y:S04]  /*00f0*/  LDCU.64 UR4, c[0x0][0x358] ;  /* 0x00006b00ff0477ac */ /* 0x000e280008000a00 */
[----:B------:R-:W-:-:S05]  /*0100*/  I2FP.F32.S32 R3, R0 ;  /* 0x0000000000037245 */ /* 0x000fca0000201400 */
[----:B--2---:R-:W-:Y:S01]  /*0110*/  FFMA R3, R3, R8, R10 ;  /* 0x0000000803037223 */ /* 0x004fe2000000000a */
[----:B------:R-:W-:Y:S01]  /*0120*/  FFMA R2, R2, R9, R11 ;  /* 0x0000000902027223 */ /* 0x000fe2000000000b */
[----:B0-----:R-:W-:Y:S06]  /*0130*/  BRA.U !UP0, `(.L_x_0) ;  /* 0x0000000108507547 */ /* 0x001fec000b800000 */
[----:B------:R-:W-:Y:S01]  /*0140*/  BSSY.RECONVERGENT B0, `(.L_x_0) ;  /* 0x0000013000007945 */ /* 0x000fe20003800200 */
[----:B------:R-:W-:Y:S01]  /*0150*/  MOV R7, RZ ;  /* 0x000000ff00077202 */ /* 0x000fe20000000f00 */
[----:B------:R-:W0:Y:S01]  /*0160*/  LDCU UR7, c[0x0][0x398] ;  /* 0x00007300ff0777ac */ /* 0x000e220008000800 */
[----:B------:R-:W-:Y:S02]  /*0170*/  MOV R9, R2 ;  /* 0x0000000200097202 */ /* 0x000fe40000000f00 */
[----:B------:R-:W-:Y:S01]  /*0180*/  MOV R4, R3 ;  /* 0x0000000300047202 */ /* 0x000fe20000000f00 */
[----:B------:R-:W1:Y:S06]  /*0190*/  LDCU UR8, c[0x0][0x398] ;  /* 0x00007300ff0877ac */ /* 0x000e6c0008000800 */
.L_x_2:
[----:B------:R-:W-:Y:S01]  /*01a0*/  FMUL R8, R4, R4 ;  /* 0x0000000404087220 */ /* 0x000fe20000400000 */
[----:B------:R-:W-:-:S04]  /*01b0*/  FMUL R13, R9, R9 ;  /* 0x00000009090d7220 */ /* 0x000fc80000400000 */
[----:B------:R-:W-:-:S05]  /*01c0*/  FADD R10, R8, R13 ;  /* 0x0000000d080a7221 */ /* 0x000fca0000000000 */
[----:B------:R-:W-:-:S13]  /*01d0*/  FSETP.GT.AND P0, PT, R10, 4, PT ;  /* 0x408000000a00780b */ /* 0x000fda0003f04000 */
[----:B------:R-:W-:Y:S05]  /*01e0*/  @P0 BRA `(.L_x_1) ;  /* 0x0000000000200947 */ /* 0x000fea0003800000 */
[----:B------:R-:W-:Y:S01]  /*01f0*/  IADD3 R7, PT, PT, R7, 0x1, RZ ;  /* 0x0000000107077810 */ /* 0x000fe20007ffe0ff */
[----:B------:R-:W-:Y:S01]  /*0200*/  FADD R11, R4, R4 ;  /* 0x00000004040b7221 */ /* 0x000fe20000000000 */
[----:B------:R-:W-:Y:S02]  /*0210*/  FADD R4, R8, -R13 ;  /* 0x8000000d08047221 */ /* 0x000fe40000000000 */
[----:B-1----:R-:W-:Y:S01]  /*0220*/  ISETP.NE.AND P0, PT, R7, UR8, PT ;  /* 0x0000000807007c0c */ /* 0x002fe2000bf05270 */
[----:B------:R-:W-:Y:S01]  /*0230*/  FFMA R9, R11, R9, R2 ;  /* 0x000000090b097223 */ /* 0x000fe20000000002 */
[----:B------:R-:W-:-:S11]  /*0240*/  FADD R4, R3, R4 ;  /* 0x0000000403047221 */ /* 0x000fd60000000000 */
[----:B------:R-:W-:Y:S05]  /*0250*/  @P0 BRA `(.L_x_2) ;  /* 0xfffffffc00d00947 */ /* 0x000fea000383ffff */
[----:B0-----:R-:W-:-:S07]  /*0260*/  MOV R7, UR7 ;  /* 0x0000000700077c02 */ /* 0x001fce0008000f00 */
.L_x_1:
[----:B01----:R-:W-:Y:S05]  /*0270*/  BSYNC.RECONVERGENT B0 ;  /* 0x0000000000007941 */ /* 0x003fea0003800200 */
.L_x_0:
[----:B------:R-:W0:Y:S01]  /*0280*/  LDCU UR6, c[0x0][0x370] ;  /* 0x00006e00ff0677ac */ /* 0x000e220008000800 */
[----:B------:R-:W1:Y:S01]  /*0290*/  LDC.64 R2, c[0x0][0x390] ;  /* 0x0000e400ff027b82 */ /* 0x000e620000000a00 */
[----:B0-----:R-:W-:-:S04]  /*02a0*/  IMAD R4, R6, UR6, RZ ;  /* 0x0000000606047c24 */ /* 0x001fc8000f8e02ff */
[----:B------:R-:W-:-:S04]  /*02b0*/  IMAD R5, R5, R4, R0 ;  /* 0x0000000405057224 */ /* 0x000fc800078e0200 */
[----:B-1----:R-:W-:-:S05]  /*02c0*/  IMAD.WIDE.U32 R2, R5, 0x4, R2 ;  /* 0x0000000405027825 */ /* 0x002fca00078e0002 */
[----:B------:R-:W-:Y:S01]  /*02d0*/  STG.E desc[UR4][R2.64], R7 ;  /* 0x0000000702007986 */ /* 0x000fe2000c101904 */
[----:B------:R-:W-:Y:S05]  /*02e0*/  EXIT ;  /* 0x000000000000794d */ /* 0x000fea0003800000 */
.L_x_3:
[----:B------:R-:W-:-:S00]  /*02f0*/  BRA `(.L_x_3) ;  /* 0xfffffffc00fc7947 */ /* 0x000fc0000383ffff */
[----:B------:R-:W-:-:S00]  /*0300*/  NOP ;  /* 0x0000000000007918 */ /* 0x000fc00000000000 */
[----:B------:R-:W-:-:S00]  /*0310*/  NOP ;  /* 0x0000000000007918 */ /* 0x000fc00000000000 */
[----:B------:R-:W-:-:S00]  /*0320*/  NOP ;  /* 0x0000000000007918 */ /* 0x000fc00000000000 */
[----:B------:R-:W-:-:S00]  /*0330*/  NOP ;  /* 0x0000000000007918 */ /* 0x000fc00000000000 */
[----:B------:R-:W-:-:S00]  /*0340*/  NOP ;  /* 0x0000000000007918 */ /* 0x000fc00000000000 */
[----:B------:R-:W-:-:S00]  /*0350*/  NOP ;  /* 0x0000000000007918 */ /* 0x000fc00000000000 */
[----:B------:R-:W-:-:S00]  /*0360*/  NOP ;  /* 0x0000000000007918 */ /* 0x000fc00000000000 */
[----:B------:R-:W-:-:S00]  /*0370*/  NOP ;  /* 0x0000000000007918 */ /* 0x000fc00000000000 */
.L_x_4:


//--------------------- .nv.shared.reserved.0     --------------------------
	.section	.nv.shared.reserved.0,"aw",@nobits
	.weak		__nv_reservedSMEM_offset_0_alias
	.size		__nv_reservedSMEM_offset_0_alias, 0, 64
	.other		__nv_reservedSMEM_offset_0_alias,@"STO_CUDA_RESERVED_SHARED STV_DEFAULT"
__nv_reservedSMEM_offset_0_alias:
	.zero		0
	.zero		64


//--------------------- .nv.constant0._Z12mandelKernelffffPii --------------------------
	.section	.nv.constant0._Z12mandelKernelffffPii,"a",@progbits
	.sectionflags	@""
	.align	4
.nv.constant0._Z12mandelKernelffffPii:
	.zero		924


//--------------------- SYMBOLS --------------------------

	.type		.nv.reservedSmem.offset0,@object
	.size		.nv.reservedSmem.offset0,0x4
